//
// Generated by NVIDIA NVVM Compiler
//
// Compiler Build ID: CL-36424714
// Cuda compilation tools, release 13.0, V13.0.88
// Based on NVVM 20.0.0
//

.version 9.0
.target sm_100
.address_size 64

	// .globl	_Z12clearSpoiledPSt4pairImmEiPmi

.visible .entry _Z12clearSpoiledPSt4pairImmEiPmi(
	.param .u64 .ptr .align 1 _Z12clearSpoiledPSt4pairImmEiPmi_param_0,
	.param .u32 _Z12clearSpoiledPSt4pairImmEiPmi_param_1,
	.param .u64 .ptr .align 1 _Z12clearSpoiledPSt4pairImmEiPmi_param_2,
	.param .u32 _Z12clearSpoiledPSt4pairImmEiPmi_param_3
)
{
	.reg .pred 	%p<6>;
	.reg .b32 	%r<11>;
	.reg .b64 	%rd<13>;

	ld.param.u64 	%rd5, [_Z12clearSpoiledPSt4pairImmEiPmi_param_0];
	ld.param.u32 	%r4, [_Z12clearSpoiledPSt4pairImmEiPmi_param_1];
	ld.param.u64 	%rd6, [_Z12clearSpoiledPSt4pairImmEiPmi_param_2];
	ld.param.u32 	%r5, [_Z12clearSpoiledPSt4pairImmEiPmi_param_3];
	mov.u32 	%r6, %tid.x;
	mov.u32 	%r7, %ctaid.x;
	mov.u32 	%r8, %ntid.x;
	mad.lo.s32 	%r1, %r7, %r8, %r6;
	setp.ge.s32 	%p1, %r1, %r5;
	@%p1 bra 	$L__BB0_7;
	cvta.to.global.u64 	%rd7, %rd6;
	setp.lt.s32 	%p2, %r4, 1;
	mul.wide.s32 	%rd8, %r1, 8;
	add.s64 	%rd1, %rd7, %rd8;
	@%p2 bra 	$L__BB0_6;
	ld.global.u64 	%rd2, [%rd1];
	cvta.to.global.u64 	%rd3, %rd5;
	mov.b32 	%r10, 0;
$L__BB0_3:
	mul.wide.u32 	%rd9, %r10, 16;
	add.s64 	%rd4, %rd3, %rd9;
	ld.global.u64 	%rd10, [%rd4];
	setp.lt.u64 	%p3, %rd2, %rd10;
	@%p3 bra 	$L__BB0_5;
	ld.global.u64 	%rd11, [%rd4+8];
	setp.le.u64 	%p4, %rd2, %rd11;
	@%p4 bra 	$L__BB0_7;
$L__BB0_5:
	add.s32 	%r10, %r10, 1;
	setp.ne.s32 	%p5, %r10, %r4;
	@%p5 bra 	$L__BB0_3;
$L__BB0_6:
	mov.b64 	%rd12, 0;
	st.global.u64 	[%rd1], %rd12;
$L__BB0_7:
	ret;

}
	// .globl	_Z9sumRangesPSt4pairImmEi
.visible .entry _Z9sumRangesPSt4pairImmEi(
	.param .u64 .ptr .align 1 _Z9sumRangesPSt4pairImmEi_param_0,
	.param .u32 _Z9sumRangesPSt4pairImmEi_param_1
)
{
	.reg .pred 	%p<2>;
	.reg .b32 	%r<6>;
	.reg .b64 	%rd<9>;

	ld.param.u64 	%rd1, [_Z9sumRangesPSt4pairImmEi_param_0];
	ld.param.u32 	%r2, [_Z9sumRangesPSt4pairImmEi_param_1];
	mov.u32 	%r3, %tid.x;
	mov.u32 	%r4, %ctaid.x;
	mov.u32 	%r5, %ntid.x;
	mad.lo.s32 	%r1, %r4, %r5, %r3;
	setp.ge.s32 	%p1, %r1, %r2;
	@%p1 bra 	$L__BB1_2;
	cvta.to.global.u64 	%rd2, %rd1;
	mul.wide.s32 	%rd3, %r1, 16;
	add.s64 	%rd4, %rd2, %rd3;
	ld.global.u64 	%rd5, [%rd4+8];
	ld.global.u64 	%rd6, [%rd4];
	sub.s64 	%rd7, %rd5, %rd6;
	add.s64 	%rd8, %rd7, 1;
	st.global.u64 	[%rd4], %rd8;
$L__BB1_2:
	ret;

}


// ===== COMPILED SASS (sm_100) =====

	.target	sm_100

	.elftype	@"ET_EXEC"


//--------------------- .note.nv.tkinfo           --------------------------
	.section	.note.nv.tkinfo,"",@"SHT_NOTE"
	.sectionflags	@"SHF_NOTE_NV_TKINFO"
	.tkinfo
        /*0018*/ 	.word	0x00000002
        /*0030*/ 	.string	""
        /*0030*/ 	.string	"ptxas"
        /*0030*/ 	.string	"Cuda compilation tools, release 13.0, V13.0.88"
        /*0030*/ 	.string	"Build cuda_13.0.r13.0/compiler.36424714_0"
        /*0030*/ 	.string	"-arch sm_100 -m 64 "



//--------------------- .note.nv.cuinfo           --------------------------
	.section	.note.nv.cuinfo,"",@"SHT_NOTE"
	.sectionflags	@"SHF_NOTE_NV_CUINFO"
        /*0018*/ 	.short	0x0002
        /*001a*/ 	.short	0x0064
        /*001c*/ 	.short	0x0082
	.zero		2


//--------------------- .nv.info                  --------------------------
	.section	.nv.info,"",@"SHT_CUDA_INFO"
	.align	4


	//----- nvinfo : EIATTR_REGCOUNT
	.align		4
        /*0000*/ 	.byte	0x04, 0x2f
        /*0002*/ 	.short	(.L_1 - .L_0)
	.align		4
.L_0:
        /*0004*/ 	.word	index@(_Z12clearSpoiledPSt4pairImmEiPmi)
        /*0008*/ 	.word	0x00000010


	//----- nvinfo : EIATTR_FRAME_SIZE
	.align		4
.L_1:
        /*000c*/ 	.byte	0x04, 0x11
        /*000e*/ 	.short	(.L_3 - .L_2)
	.align		4
.L_2:
        /*0010*/ 	.word	index@(_Z12clearSpoiledPSt4pairImmEiPmi)
        /*0014*/ 	.word	0x00000000


	//----- nvinfo : EIATTR_REGCOUNT
	.align		4
.L_3:
        /*0018*/ 	.byte	0x04, 0x2f
        /*001a*/ 	.short	(.L_5 - .L_4)
	.align		4
.L_4:
        /*001c*/ 	.word	index@(_Z9sumRangesPSt4pairImmEi)
        /*0020*/ 	.word	0x0000000a


	//----- nvinfo : EIATTR_FRAME_SIZE
	.align		4
.L_5:
        /*0024*/ 	.byte	0x04, 0x11
        /*0026*/ 	.short	(.L_7 - .L_6)
	.align		4
.L_6:
        /*0028*/ 	.word	index@(_Z9sumRangesPSt4pairImmEi)
        /*002c*/ 	.word	0x00000000


	//----- nvinfo : EIATTR_MIN_STACK_SIZE
	.align		4
.L_7:
        /*0030*/ 	.byte	0x04, 0x12
        /*0032*/ 	.short	(.L_9 - .L_8)
	.align		4
.L_8:
        /*0034*/ 	.word	index@(_Z9sumRangesPSt4pairImmEi)
        /*0038*/ 	.word	0x00000000


	//----- nvinfo : EIATTR_MIN_STACK_SIZE
	.align		4
.L_9:
        /*003c*/ 	.byte	0x04, 0x12
        /*003e*/ 	.short	(.L_11 - .L_10)
	.align		4
.L_10:
        /*0040*/ 	.word	index@(_Z12clearSpoiledPSt4pairImmEiPmi)
        /*0044*/ 	.word	0x00000000
.L_11:


//--------------------- .nv.compat                --------------------------
	.section	.nv.compat,"",@"SHT_CUDA_COMPAT_INFO"
	.align	4
        /*0000*/ 	.byte	0x02, 0x09, 0x00, 0x00, 0x02, 0x02, 0x01, 0x00, 0x02, 0x05, 0x05, 0x00, 0x03, 0x07, 0x01, 0x01
        /*0010*/ 	.byte	0x02, 0x03, 0x00, 0x00, 0x02, 0x06, 0x01, 0x00, 0x04, 0x0b, 0x08, 0x00, 0x09, 0x00, 0x00, 0x00
        /*0020*/ 	.byte	0x00, 0x00, 0x00, 0x00


//--------------------- .nv.info._Z9sumRangesPSt4pairImmEi --------------------------
	.section	.nv.info._Z9sumRangesPSt4pairImmEi,"",@"SHT_CUDA_INFO"
	.sectionflags	@""
	.align	4


	//----- nvinfo : EIATTR_CUDA_API_VERSION
	.align		4
        /*0000*/ 	.byte	0x04, 0x37
        /*0002*/ 	.short	(.L_13 - .L_12)
.L_12:
        /*0004*/ 	.word	0x00000082


	//----- nvinfo : EIATTR_KPARAM_INFO
	.align		4
.L_13:
        /*0008*/ 	.byte	0x04, 0x17
        /*000a*/ 	.short	(.L_15 - .L_14)
.L_14:
        /*000c*/ 	.word	0x00000000
        /*0010*/ 	.short	0x0001
        /*0012*/ 	.short	0x0008
        /*0014*/ 	.byte	0x00, 0xf0, 0x11, 0x00


	//----- nvinfo : EIATTR_KPARAM_INFO
	.align		4
.L_15:
        /*0018*/ 	.byte	0x04, 0x17
        /*001a*/ 	.short	(.L_17 - .L_16)
.L_16:
        /*001c*/ 	.word	0x00000000
        /*0020*/ 	.short	0x0000
        /*0022*/ 	.short	0x0000
        /*0024*/ 	.byte	0x00, 0xf5, 0x21, 0x00


	//----- nvinfo : EIATTR_SPARSE_MMA_MASK
	.align		4
.L_17:
        /*0028*/ 	.byte	0x03, 0x50
        /*002a*/ 	.short	0x0000


	//----- nvinfo : EIATTR_MAXREG_COUNT
	.align		4
        /*002c*/ 	.byte	0x03, 0x1b
        /*002e*/ 	.short	0x00ff


	//----- nvinfo : EIATTR_MERCURY_ISA_VERSION
	.align		4
        /*0030*/ 	.byte	0x03, 0x5f
        /*0032*/ 	.short	0x0101


	//----- nvinfo : EIATTR_VRC_CTA_INIT_COUNT
	.align		4
        /*0034*/ 	.byte	0x02, 0x4a
	.zero		1
	.zero		1


	//----- nvinfo : EIATTR_EXIT_INSTR_OFFSETS
	.align		4
        /*0038*/ 	.byte	0x04, 0x1c
        /*003a*/ 	.short	(.L_19 - .L_18)


	//   ....[0]....
.L_18:
        /*003c*/ 	.word	0x00000070


	//   ....[1]....
        /*0040*/ 	.word	0x00000100


	//----- nvinfo : EIATTR_CBANK_PARAM_SIZE
	.align		4
.L_19:
        /*0044*/ 	.byte	0x03, 0x19
        /*0046*/ 	.short	0x000c


	//----- nvinfo : EIATTR_PARAM_CBANK
	.align		4
        /*0048*/ 	.byte	0x04, 0x0a
        /*004a*/ 	.short	(.L_21 - .L_20)
	.align		4
.L_20:
        /*004c*/ 	.word	index@(.nv.constant0._Z9sumRangesPSt4pairImmEi)
        /*0050*/ 	.short	0x0380
        /*0052*/ 	.short	0x000c


	//----- nvinfo : EIATTR_SW_WAR
	.align		4
.L_21:
        /*0054*/ 	.byte	0x04, 0x36
        /*0056*/ 	.short	(.L_23 - .L_22)
.L_22:
        /*0058*/ 	.word	0x00000008
.L_23:


//--------------------- .nv.info._Z12clearSpoiledPSt4pairImmEiPmi --------------------------
	.section	.nv.info._Z12clearSpoiledPSt4pairImmEiPmi,"",@"SHT_CUDA_INFO"
	.sectionflags	@""
	.align	4


	//----- nvinfo : EIATTR_CUDA_API_VERSION
	.align		4
        /*0000*/ 	.byte	0x04, 0x37
        /*0002*/ 	.short	(.L_25 - .L_24)
.L_24:
        /*0004*/ 	.word	0x00000082


	//----- nvinfo : EIATTR_KPARAM_INFO
	.align		4
.L_25:
        /*0008*/ 	.byte	0x04, 0x17
        /*000a*/ 	.short	(.L_27 - .L_26)
.L_26:
        /*000c*/ 	.word	0x00000000
        /*0010*/ 	.short	0x0003
        /*0012*/ 	.short	0x0018
        /*0014*/ 	.byte	0x00, 0xf0, 0x11, 0x00


	//----- nvinfo : EIATTR_KPARAM_INFO
	.align		4
.L_27:
        /*0018*/ 	.byte	0x04, 0x17
        /*001a*/ 	.short	(.L_29 - .L_28)
.L_28:
        /*001c*/ 	.word	0x00000000
        /*0020*/ 	.short	0x0002
        /*0022*/ 	.short	0x0010
        /*0024*/ 	.byte	0x00, 0xf5, 0x21, 0x00


	//----- nvinfo : EIATTR_KPARAM_INFO
	.align		4
.L_29:
        /*0028*/ 	.byte	0x04, 0x17
        /*002a*/ 	.short	(.L_31 - .L_30)
.L_30:
        /*002c*/ 	.word	0x00000000
        /*0030*/ 	.short	0x0001
        /*0032*/ 	.short	0x0008
        /*0034*/ 	.byte	0x00, 0xf0, 0x11, 0x00


	//----- nvinfo : EIATTR_KPARAM_INFO
	.align		4
.L_31:
        /*0038*/ 	.byte	0x04, 0x17
        /*003a*/ 	.short	(.L_33 - .L_32)
.L_32:
        /*003c*/ 	.word	0x00000000
        /*0040*/ 	.short	0x0000
        /*0042*/ 	.short	0x0000
        /*0044*/ 	.byte	0x00, 0xf5, 0x21, 0x00


	//----- nvinfo : EIATTR_SPARSE_MMA_MASK
	.align		4
.L_33:
        /*0048*/ 	.byte	0x03, 0x50
        /*004a*/ 	.short	0x0000


	//----- nvinfo : EIATTR_MAXREG_COUNT
	.align		4
        /*004c*/ 	.byte	0x03, 0x1b
        /*004e*/ 	.short	0x00ff


	//----- nvinfo : EIATTR_MERCURY_ISA_VERSION
	.align		4
        /*0050*/ 	.byte	0x03, 0x5f
        /*0052*/ 	.short	0x0101


	//----- nvinfo : EIATTR_VRC_CTA_INIT_COUNT
	.align		4
        /*0054*/ 	.byte	0x02, 0x4a
	.zero		1
	.zero		1


	//----- nvinfo : EIATTR_EXIT_INSTR_OFFSETS
	.align		4
        /*0058*/ 	.byte	0x04, 0x1c
        /*005a*/ 	.short	(.L_35 - .L_34)


	//   ....[0]....
.L_34:
        /*005c*/ 	.word	0x00000070


	//   ....[1]....
        /*0060*/ 	.word	0x000001d0


	//   ....[2]....
        /*0064*/ 	.word	0x00000210


	//----- nvinfo : EIATTR_CRS_STACK_SIZE
	.align		4
.L_35:
        /*0068*/ 	.byte	0x04, 0x1e
        /*006a*/ 	.short	(.L_37 - .L_36)
.L_36:
        /*006c*/ 	.word	0x00000000


	//----- nvinfo : EIATTR_CBANK_PARAM_SIZE
	.align		4
.L_37:
        /*0070*/ 	.byte	0x03, 0x19
        /*0072*/ 	.short	0x001c


	//----- nvinfo : EIATTR_PARAM_CBANK
	.align		4
        /*0074*/ 	.byte	0x04, 0x0a
        /*0076*/ 	.short	(.L_39 - .L_38)
	.align		4
.L_38:
        /*0078*/ 	.word	index@(.nv.constant0._Z12clearSpoiledPSt4pairImmEiPmi)
        /*007c*/ 	.short	0x0380
        /*007e*/ 	.short	0x001c


	//----- nvinfo : EIATTR_SW_WAR
	.align		4
.L_39:
        /*0080*/ 	.byte	0x04, 0x36
        /*0082*/ 	.short	(.L_41 - .L_40)
.L_40:
        /*0084*/ 	.word	0x00000008
.L_41:


//--------------------- .nv.callgraph             --------------------------
	.section	.nv.callgraph,"",@"SHT_CUDA_CALLGRAPH"
	.align	4
	.sectionentsize	8
	.align		4
        /*0000*/ 	.word	0x00000000
	.align		4
        /*0004*/ 	.word	0xffffffff
	.align		4
        /*0008*/ 	.word	0x00000000
	.align		4
        /*000c*/ 	.word	0xfffffffe
	.align		4
        /*0010*/ 	.word	0x00000000
	.align		4
        /*0014*/ 	.word	0xfffffffd
	.align		4
        /*0018*/ 	.word	0x00000000
	.align		4
        /*001c*/ 	.word	0xfffffffc


//--------------------- .text._Z9sumRangesPSt4pairImmEi --------------------------
	.section	.text._Z9sumRangesPSt4pairImmEi,"ax",@progbits
	.align	128
        .global         _Z9sumRangesPSt4pairImmEi
        .type           _Z9sumRangesPSt4pairImmEi,@function
        .size           _Z9sumRangesPSt4pairImmEi,(.L_x_6 - _Z9sumRangesPSt4pairImmEi)
        .other          _Z9sumRangesPSt4pairImmEi,@"STO_CUDA_ENTRY STV_DEFAULT"
_Z9sumRangesPSt4pairImmEi:
.text._Z9sumRangesPSt4pairImmEi:
[----:B------:R-:W-:Y:S01]  /*0000*/  LDC R1, c[0x0][0x37c] ;  /* 0x0000df00ff017b82 */ /* 0x000fe20000000800 */
[----:B------:R-:W0:Y:S07]  /*0010*/  S2R R5, SR_TID.X ;  /* 0x0000000000057919 */ /* 0x000e2e0000002100 */
[----:B------:R-:W0:Y:S01]  /*0020*/  S2UR UR4, SR_CTAID.X ;  /* 0x00000000000479c3 */ /* 0x000e220000002500 */
[----:B------:R-:W1:Y:S07]  /*0030*/  LDCU UR5, c[0x0][0x388] ;  /* 0x00007100ff0577ac */ /* 0x000e6e0008000800 */
[----:B------:R-:W0:Y:S02]  /*0040*/  LDC R0, c[0x0][0x360] ;  /* 0x0000d800ff007b82 */ /* 0x000e240000000800 */
[----:B0-----:R-:W-:-:S05]  /*0050*/  IMAD R5, R0, UR4, R5 ;  /* 0x0000000400057c24 */ /* 0x001fca000f8e0205 */
[----:B-1----:R-:W-:-:S13]  /*0060*/  ISETP.GE.AND P0, PT, R5, UR5, PT ;  /* 0x0000000505007c0c */ /* 0x002fda000bf06270 */
[----:B------:R-:W-:Y:S05]  /*0070*/  @P0 EXIT ;  /* 0x000000000000094d */ /* 0x000fea0003800000 */
[----:B------:R-:W0:Y:S01]  /*0080*/  LDC.64 R2, c[0x0][0x380] ;  /* 0x0000e000ff027b82 */ /* 0x000e220000000a00 */
[----:B------:R-:W1:Y:S01]  /*0090*/  LDCU.64 UR4, c[0x0][0x358] ;  /* 0x00006b00ff0477ac */ /* 0x000e620008000a00 */
[----:B0-----:R-:W-:-:S05]  /*00a0*/  IMAD.WIDE R2, R5, 0x10, R2 ;  /* 0x0000001005027825 */ /* 0x001fca00078e0202 */
[----:B-1----:R-:W2:Y:S04]  /*00b0*/  LDG.E.64 R4, desc[UR4][R2.64+0x8] ;  /* 0x0000080402047981 */ /* 0x002ea8000c1e1b00 */
[----:B------:R-:W2:Y:S02]  /*00c0*/  LDG.E.64 R6, desc[UR4][R2.64] ;  /* 0x0000000402067981 */ /* 0x000ea4000c1e1b00 */
[----:B--2---:R-:W-:-:S04]  /*00d0*/  IADD3 R4, P0, P1, R4, 0x1, -R6 ;  /* 0x0000000104047810 */ /* 0x004fc8000791e806 */
[----:B------:R-:W-:-:S05]  /*00e0*/  IADD3.X R5, PT, PT, R5, RZ, ~R7, P0, P1 ;  /* 0x000000ff05057210 */ /* 0x000fca00007e2c07 */
[----:B------:R-:W-:Y:S01]  /*00f0*/  STG.E.64 desc[UR4][R2.64], R4 ;  /* 0x0000000402007986 */ /* 0x000fe2000c101b04 */
[----:B------:R-:W-:Y:S05]  /*0100*/  EXIT ;  /* 0x000000000000794d */ /* 0x000fea0003800000 */
.L_x_0:
[----:B------:R-:W-:-:S00]  /*0110*/  BRA `(.L_x_0) ;  /* 0xfffffffc00fc7947 */ /* 0x000fc0000383ffff */
[----:B------:R-:W-:-:S00]  /*0120*/  NOP ;  /* 0x0000000000007918 */ /* 0x000fc00000000000 */
        /* <DEDUP_REMOVED lines=13> */
.L_x_6:


//--------------------- .text._Z12clearSpoiledPSt4pairImmEiPmi --------------------------
	.section	.text._Z12clearSpoiledPSt4pairImmEiPmi,"ax",@progbits
	.align	128
        .global         _Z12clearSpoiledPSt4pairImmEiPmi
        .type           _Z12clearSpoiledPSt4pairImmEiPmi,@function
        .size           _Z12clearSpoiledPSt4pairImmEiPmi,(.L_x_7 - _Z12clearSpoiledPSt4pairImmEiPmi)
        .other          _Z12clearSpoiledPSt4pairImmEiPmi,@"STO_CUDA_ENTRY STV_DEFAULT"
_Z12clearSpoiledPSt4pairImmEiPmi:
.text._Z12clearSpoiledPSt4pairImmEiPmi:
        /* <DEDUP_REMOVED lines=8> */
[----:B------:R-:W0:Y:S01]  /*0080*/  LDCU UR6, c[0x0][0x388] ;  /* 0x00007100ff0677ac */ /* 0x000e220008000800 */
[----:B------:R-:W1:Y:S01]  /*0090*/  LDC.64 R2, c[0x0][0x390] ;  /* 0x0000e400ff027b82 */ /* 0x000e620000000a00 */
[----:B------:R-:W2:Y:S01]  /*00a0*/  LDCU.64 UR4, c[0x0][0x358] ;  /* 0x00006b00ff0477ac */ /* 0x000ea20008000a00 */
[----:B0-----:R-:W-:Y:S01]  /*00b0*/  UISETP.GE.AND UP0, UPT, UR6, 0x1, UPT ;  /* 0x000000010600788c */ /* 0x001fe2000bf06270 */
[----:B-1----:R-:W-:-:S08]  /*00c0*/  IMAD.WIDE R2, R5, 0x8, R2 ;  /* 0x0000000805027825 */ /* 0x002fd000078e0202 */
[----:B--2---:R-:W-:Y:S05]  /*00d0*/  BRA.U !UP0, `(.L_x_1) ;  /* 0x0000000108487547 */ /* 0x004fea000b800000 */
[----:B------:R0:W5:Y:S01]  /*00e0*/  LDG.E.64 R4, desc[UR4][R2.64] ;  /* 0x0000000402047981 */ /* 0x000162000c1e1b00 */
[----:B------:R-:W1:Y:S01]  /*00f0*/  LDC.64 R8, c[0x0][0x380] ;  /* 0x0000e000ff087b82 */ /* 0x000e620000000a00 */
[----:B------:R-:W-:Y:S01]  /*0100*/  IMAD.MOV.U32 R13, RZ, RZ, RZ ;  /* 0x000000ffff0d7224 */ /* 0x000fe200078e00ff */
[----:B------:R-:W2:Y:S06]  /*0110*/  LDCU UR6, c[0x0][0x388] ;  /* 0x00007100ff0677ac */ /* 0x000eac0008000800 */
.L_x_4:
[----:B-1----:R-:W-:-:S05]  /*0120*/  IMAD.WIDE.U32 R10, R13, 0x10, R8 ;  /* 0x000000100d0a7825 */ /* 0x002fca00078e0008 */
[----:B------:R-:W3:Y:S01]  /*0130*/  LDG.E.64 R6, desc[UR4][R10.64] ;  /* 0x000000040a067981 */ /* 0x000ee2000c1e1b00 */
[----:B------:R-:W-:Y:S01]  /*0140*/  VIADD R13, R13, 0x1 ;  /* 0x000000010d0d7836 */ /* 0x000fe20000000000 */
[----:B------:R-:W-:Y:S04]  /*0150*/  BSSY.RECONVERGENT B0, `(.L_x_2) ;  /* 0x0000009000007945 */ /* 0x000fe80003800200 */
[----:B--2---:R-:W-:Y:S02]  /*0160*/  ISETP.NE.AND P1, PT, R13, UR6, PT ;  /* 0x000000060d007c0c */ /* 0x004fe4000bf25270 */
[----:B---3-5:R-:W-:-:S04]  /*0170*/  ISETP.GE.U32.AND P0, PT, R4, R6, PT ;  /* 0x000000060400720c */ /* 0x028fc80003f06070 */
[----:B------:R-:W-:-:S13]  /*0180*/  ISETP.GE.U32.AND.EX P0, PT, R5, R7, PT, P0 ;  /* 0x000000070500720c */ /* 0x000fda0003f06100 */
[----:B------:R-:W-:Y:S05]  /*0190*/  @!P0 BRA `(.L_x_3) ;  /* 0x0000000000108947 */ /* 0x000fea0003800000 */
[----:B------:R-:W2:Y:S02]  /*01a0*/  LDG.E.64 R6, desc[UR4][R10.64+0x8] ;  /* 0x000008040a067981 */ /* 0x000ea4000c1e1b00 */
[----:B--2---:R-:W-:-:S04]  /*01b0*/  ISETP.GT.U32.AND P0, PT, R4, R6, PT ;  /* 0x000000060400720c */ /* 0x004fc80003f04070 */
[----:B------:R-:W-:-:S13]  /*01c0*/  ISETP.GT.U32.AND.EX P0, PT, R5, R7, PT, P0 ;  /* 0x000000070500720c */ /* 0x000fda0003f04100 */
[----:B------:R-:W-:Y:S05]  /*01d0*/  @!P0 EXIT ;  /* 0x000000000000894d */ /* 0x000fea0003800000 */
.L_x_3:
[----:B------:R-:W-:Y:S05]  /*01e0*/  BSYNC.RECONVERGENT B0 ;  /* 0x0000000000007941 */ /* 0x000fea0003800200 */
.L_x_2:
[----:B------:R-:W-:Y:S05]  /*01f0*/  @P1 BRA `(.L_x_4) ;  /* 0xfffffffc00c81947 */ /* 0x000fea000383ffff */
.L_x_1:
[----:B------:R-:W-:Y:S01]  /*0200*/  STG.E.64 desc[UR4][R2.64], RZ ;  /* 0x000000ff02007986 */ /* 0x000fe2000c101b04 */
[----:B------:R-:W-:Y:S05]  /*0210*/  EXIT ;  /* 0x000000000000794d */ /* 0x000fea0003800000 */
.L_x_5:
        /* <DEDUP_REMOVED lines=14> */
.L_x_7:


//--------------------- .nv.shared.reserved.0     --------------------------
	.section	.nv.shared.reserved.0,"aw",@nobits
	.weak		__nv_reservedSMEM_offset_0_alias
	.size		__nv_reservedSMEM_offset_0_alias, 0, 64
	.other		__nv_reservedSMEM_offset_0_alias,@"STO_CUDA_RESERVED_SHARED STV_DEFAULT"
__nv_reservedSMEM_offset_0_alias:
	.zero		0
	.zero		64


//--------------------- .nv.constant0._Z9sumRangesPSt4pairImmEi --------------------------
	.section	.nv.constant0._Z9sumRangesPSt4pairImmEi,"a",@progbits
	.sectionflags	@""
	.align	4
.nv.constant0._Z9sumRangesPSt4pairImmEi:
	.zero		908


//--------------------- .nv.constant0._Z12clearSpoiledPSt4pairImmEiPmi --------------------------
	.section	.nv.constant0._Z12clearSpoiledPSt4pairImmEiPmi,"a",@progbits
	.sectionflags	@""
	.align	4
.nv.constant0._Z12clearSpoiledPSt4pairImmEiPmi:
	.zero		924


//--------------------- SYMBOLS --------------------------

	.type		.nv.reservedSmem.offset0,@object
	.size		.nv.reservedSmem.offset0,0x4
